//
// Generated by NVIDIA NVVM Compiler
//
// Compiler Build ID: CL-36424714
// Cuda compilation tools, release 13.0, V13.0.88
// Based on NVVM 20.0.0
//

.version 9.0
.target sm_100
.address_size 64

	// .globl	_Z22cuda_normalized_to_rgbPK7float_3Pjj

.visible .entry _Z22cuda_normalized_to_rgbPK7float_3Pjj(
	.param .u64 .ptr .align 1 _Z22cuda_normalized_to_rgbPK7float_3Pjj_param_0,
	.param .u64 .ptr .align 1 _Z22cuda_normalized_to_rgbPK7float_3Pjj_param_1,
	.param .u32 _Z22cuda_normalized_to_rgbPK7float_3Pjj_param_2
)
{
	.reg .pred 	%p<3>;
	.reg .b32 	%r<18>;
	.reg .b32 	%f<4>;
	.reg .b64 	%rd<9>;
	.reg .b64 	%fd<7>;

	ld.param.u64 	%rd3, [_Z22cuda_normalized_to_rgbPK7float_3Pjj_param_0];
	ld.param.u64 	%rd4, [_Z22cuda_normalized_to_rgbPK7float_3Pjj_param_1];
	ld.param.u32 	%r6, [_Z22cuda_normalized_to_rgbPK7float_3Pjj_param_2];
	mov.u32 	%r1, %ntid.x;
	mov.u32 	%r7, %ctaid.x;
	mov.u32 	%r8, %tid.x;
	mad.lo.s32 	%r17, %r1, %r7, %r8;
	setp.ge.u32 	%p1, %r17, %r6;
	@%p1 bra 	$L__BB0_3;
	mov.u32 	%r9, %nctaid.x;
	mul.lo.s32 	%r3, %r1, %r9;
	cvta.to.global.u64 	%rd1, %rd3;
	cvta.to.global.u64 	%rd2, %rd4;
$L__BB0_2:
	mul.wide.u32 	%rd5, %r17, 12;
	add.s64 	%rd6, %rd1, %rd5;
	ld.global.f32 	%f1, [%rd6];
	ld.global.f32 	%f2, [%rd6+4];
	ld.global.f32 	%f3, [%rd6+8];
	cvt.f64.f32 	%fd1, %f1;
	mul.f64 	%fd2, %fd1, 0d406FE00000000000;
	cvt.rzi.u32.f64 	%r10, %fd2;
	cvt.f64.f32 	%fd3, %f2;
	mul.f64 	%fd4, %fd3, 0d406FE00000000000;
	cvt.rzi.u32.f64 	%r11, %fd4;
	shl.b32 	%r12, %r11, 8;
	or.b32  	%r13, %r12, %r10;
	cvt.f64.f32 	%fd5, %f3;
	mul.f64 	%fd6, %fd5, 0d406FE00000000000;
	cvt.rzi.u32.f64 	%r14, %fd6;
	shl.b32 	%r15, %r14, 16;
	or.b32  	%r16, %r13, %r15;
	mul.wide.u32 	%rd7, %r17, 4;
	add.s64 	%rd8, %rd2, %rd7;
	st.global.u32 	[%rd8], %r16;
	add.s32 	%r17, %r17, %r3;
	setp.lt.u32 	%p2, %r17, %r6;
	@%p2 bra 	$L__BB0_2;
$L__BB0_3:
	ret;

}


// ===== COMPILED SASS (sm_100) =====

	.target	sm_100

	.elftype	@"ET_EXEC"


//--------------------- .note.nv.tkinfo           --------------------------
	.section	.note.nv.tkinfo,"",@"SHT_NOTE"
	.sectionflags	@"SHF_NOTE_NV_TKINFO"
	.tkinfo
        /*0018*/ 	.word	0x00000002
        /*0030*/ 	.string	""
        /*0030*/ 	.string	"ptxas"
        /*0030*/ 	.string	"Cuda compilation tools, release 13.0, V13.0.88"
        /*0030*/ 	.string	"Build cuda_13.0.r13.0/compiler.36424714_0"
        /*0030*/ 	.string	"-arch sm_100 -m 64 "



//--------------------- .note.nv.cuinfo           --------------------------
	.section	.note.nv.cuinfo,"",@"SHT_NOTE"
	.sectionflags	@"SHF_NOTE_NV_CUINFO"
        /*0018*/ 	.short	0x0002
        /*001a*/ 	.short	0x0064
        /*001c*/ 	.short	0x0082
	.zero		2


//--------------------- .nv.info                  --------------------------
	.section	.nv.info,"",@"SHT_CUDA_INFO"
	.align	4


	//----- nvinfo : EIATTR_REGCOUNT
	.align		4
        /*0000*/ 	.byte	0x04, 0x2f
        /*0002*/ 	.short	(.L_1 - .L_0)
	.align		4
.L_0:
        /*0004*/ 	.word	index@(_Z22cuda_normalized_to_rgbPK7float_3Pjj)
        /*0008*/ 	.word	0x00000015


	//----- nvinfo : EIATTR_FRAME_SIZE
	.align		4
.L_1:
        /*000c*/ 	.byte	0x04, 0x11
        /*000e*/ 	.short	(.L_3 - .L_2)
	.align		4
.L_2:
        /*0010*/ 	.word	index@(_Z22cuda_normalized_to_rgbPK7float_3Pjj)
        /*0014*/ 	.word	0x00000000


	//----- nvinfo : EIATTR_MIN_STACK_SIZE
	.align		4
.L_3:
        /*0018*/ 	.byte	0x04, 0x12
        /*001a*/ 	.short	(.L_5 - .L_4)
	.align		4
.L_4:
        /*001c*/ 	.word	index@(_Z22cuda_normalized_to_rgbPK7float_3Pjj)
        /*0020*/ 	.word	0x00000000
.L_5:


//--------------------- .nv.compat                --------------------------
	.section	.nv.compat,"",@"SHT_CUDA_COMPAT_INFO"
	.align	4
        /*0000*/ 	.byte	0x02, 0x09, 0x00, 0x00, 0x02, 0x02, 0x01, 0x00, 0x02, 0x05, 0x05, 0x00, 0x03, 0x07, 0x01, 0x01
        /*0010*/ 	.byte	0x02, 0x03, 0x00, 0x00, 0x02, 0x06, 0x01, 0x00, 0x04, 0x0b, 0x08, 0x00, 0x01, 0x00, 0x00, 0x00
        /*0020*/ 	.byte	0x00, 0x00, 0x00, 0x00


//--------------------- .nv.info._Z22cuda_normalized_to_rgbPK7float_3Pjj --------------------------
	.section	.nv.info._Z22cuda_normalized_to_rgbPK7float_3Pjj,"",@"SHT_CUDA_INFO"
	.sectionflags	@""
	.align	4


	//----- nvinfo : EIATTR_CUDA_API_VERSION
	.align		4
        /*0000*/ 	.byte	0x04, 0x37
        /*0002*/ 	.short	(.L_7 - .L_6)
.L_6:
        /*0004*/ 	.word	0x00000082


	//----- nvinfo : EIATTR_KPARAM_INFO
	.align		4
.L_7:
        /*0008*/ 	.byte	0x04, 0x17
        /*000a*/ 	.short	(.L_9 - .L_8)
.L_8:
        /*000c*/ 	.word	0x00000000
        /*0010*/ 	.short	0x0002
        /*0012*/ 	.short	0x0010
        /*0014*/ 	.byte	0x00, 0xf0, 0x11, 0x00


	//----- nvinfo : EIATTR_KPARAM_INFO
	.align		4
.L_9:
        /*0018*/ 	.byte	0x04, 0x17
        /*001a*/ 	.short	(.L_11 - .L_10)
.L_10:
        /*001c*/ 	.word	0x00000000
        /*0020*/ 	.short	0x0001
        /*0022*/ 	.short	0x0008
        /*0024*/ 	.byte	0x00, 0xf5, 0x21, 0x00


	//----- nvinfo : EIATTR_KPARAM_INFO
	.align		4
.L_11:
        /*0028*/ 	.byte	0x04, 0x17
        /*002a*/ 	.short	(.L_13 - .L_12)
.L_12:
        /*002c*/ 	.word	0x00000000
        /*0030*/ 	.short	0x0000
        /*0032*/ 	.short	0x0000
        /*0034*/ 	.byte	0x00, 0xf5, 0x21, 0x00


	//----- nvinfo : EIATTR_SPARSE_MMA_MASK
	.align		4
.L_13:
        /*0038*/ 	.byte	0x03, 0x50
        /*003a*/ 	.short	0x0000


	//----- nvinfo : EIATTR_MAXREG_COUNT
	.align		4
        /*003c*/ 	.byte	0x03, 0x1b
        /*003e*/ 	.short	0x00ff


	//----- nvinfo : EIATTR_MERCURY_ISA_VERSION
	.align		4
        /*0040*/ 	.byte	0x03, 0x5f
        /*0042*/ 	.short	0x0101


	//----- nvinfo : EIATTR_VRC_CTA_INIT_COUNT
	.align		4
        /*0044*/ 	.byte	0x02, 0x4a
	.zero		1
	.zero		1


	//----- nvinfo : EIATTR_EXIT_INSTR_OFFSETS
	.align		4
        /*0048*/ 	.byte	0x04, 0x1c
        /*004a*/ 	.short	(.L_15 - .L_14)


	//   ....[0]....
.L_14:
        /*004c*/ 	.word	0x00000070


	//   ....[1]....
        /*0050*/ 	.word	0x00000220


	//----- nvinfo : EIATTR_CRS_STACK_SIZE
	.align		4
.L_15:
        /*0054*/ 	.byte	0x04, 0x1e
        /*0056*/ 	.short	(.L_17 - .L_16)
.L_16:
        /*0058*/ 	.word	0x00000000


	//----- nvinfo : EIATTR_CBANK_PARAM_SIZE
	.align		4
.L_17:
        /*005c*/ 	.byte	0x03, 0x19
        /*005e*/ 	.short	0x0014


	//----- nvinfo : EIATTR_PARAM_CBANK
	.align		4
        /*0060*/ 	.byte	0x04, 0x0a
        /*0062*/ 	.short	(.L_19 - .L_18)
	.align		4
.L_18:
        /*0064*/ 	.word	index@(.nv.constant0._Z22cuda_normalized_to_rgbPK7float_3Pjj)
        /*0068*/ 	.short	0x0380
        /*006a*/ 	.short	0x0014


	//----- nvinfo : EIATTR_SW_WAR
	.align		4
.L_19:
        /*006c*/ 	.byte	0x04, 0x36
        /*006e*/ 	.short	(.L_21 - .L_20)
.L_20:
        /*0070*/ 	.word	0x00000008
.L_21:


//--------------------- .nv.callgraph             --------------------------
	.section	.nv.callgraph,"",@"SHT_CUDA_CALLGRAPH"
	.align	4
	.sectionentsize	8
	.align		4
        /*0000*/ 	.word	0x00000000
	.align		4
        /*0004*/ 	.word	0xffffffff
	.align		4
        /*0008*/ 	.word	0x00000000
	.align		4
        /*000c*/ 	.word	0xfffffffe
	.align		4
        /*0010*/ 	.word	0x00000000
	.align		4
        /*0014*/ 	.word	0xfffffffd
	.align		4
        /*0018*/ 	.word	0x00000000
	.align		4
        /*001c*/ 	.word	0xfffffffc


//--------------------- .text._Z22cuda_normalized_to_rgbPK7float_3Pjj --------------------------
	.section	.text._Z22cuda_normalized_to_rgbPK7float_3Pjj,"ax",@progbits
	.align	128
        .global         _Z22cuda_normalized_to_rgbPK7float_3Pjj
        .type           _Z22cuda_normalized_to_rgbPK7float_3Pjj,@function
        .size           _Z22cuda_normalized_to_rgbPK7float_3Pjj,(.L_x_2 - _Z22cuda_normalized_to_rgbPK7float_3Pjj)
        .other          _Z22cuda_normalized_to_rgbPK7float_3Pjj,@"STO_CUDA_ENTRY STV_DEFAULT"
_Z22cuda_normalized_to_rgbPK7float_3Pjj:
.text._Z22cuda_normalized_to_rgbPK7float_3Pjj:
[----:B------:R-:W-:Y:S01]  /*0000*/  LDC R1, c[0x0][0x37c] ;  /* 0x0000df00ff017b82 */ /* 0x000fe20000000800 */
[----:B------:R-:W0:Y:S01]  /*0010*/  S2R R7, SR_CTAID.X ;  /* 0x0000000000077919 */ /* 0x000e220000002500 */
[----:B------:R-:W0:Y:S01]  /*0020*/  LDCU UR4, c[0x0][0x360] ;  /* 0x00006c00ff0477ac */ /* 0x000e220008000800 */
[----:B------:R-:W0:Y:S01]  /*0030*/  S2R R0, SR_TID.X ;  /* 0x0000000000007919 */ /* 0x000e220000002100 */
[----:B------:R-:W1:Y:S01]  /*0040*/  LDCU UR8, c[0x0][0x390] ;  /* 0x00007200ff0877ac */ /* 0x000e620008000800 */
[----:B0-----:R-:W-:-:S05]  /*0050*/  IMAD R7, R7, UR4, R0 ;  /* 0x0000000407077c24 */ /* 0x001fca000f8e0200 */
[----:B-1----:R-:W-:-:S13]  /*0060*/  ISETP.GE.U32.AND P0, PT, R7, UR8, PT ;  /* 0x0000000807007c0c */ /* 0x002fda000bf06070 */
[----:B------:R-:W-:Y:S05]  /*0070*/  @P0 EXIT ;  /* 0x000000000000094d */ /* 0x000fea0003800000 */
[----:B------:R-:W0:Y:S01]  /*0080*/  LDC.64 R2, c[0x0][0x380] ;  /* 0x0000e000ff027b82 */ /* 0x000e220000000a00 */
[----:B------:R-:W1:Y:S01]  /*0090*/  LDCU UR5, c[0x0][0x370] ;  /* 0x00006e00ff0577ac */ /* 0x000e620008000800 */
[----:B------:R-:W2:Y:S06]  /*00a0*/  LDCU.64 UR6, c[0x0][0x358] ;  /* 0x00006b00ff0677ac */ /* 0x000eac0008000a00 */
[----:B------:R-:W3:Y:S01]  /*00b0*/  LDC.64 R4, c[0x0][0x388] ;  /* 0x0000e200ff047b82 */ /* 0x000ee20000000a00 */
[----:B-1----:R-:W-:-:S12]  /*00c0*/  UIMAD UR4, UR4, UR5, URZ ;  /* 0x00000005040472a4 */ /* 0x002fd8000f8e02ff */
.L_x_0:
[----:B01----:R-:W-:-:S05]  /*00d0*/  IMAD.WIDE.U32 R8, R7, 0xc, R2 ;  /* 0x0000000c07087825 */ /* 0x003fca00078e0002 */
[----:B--2---:R-:W2:Y:S04]  /*00e0*/  LDG.E R6, desc[UR6][R8.64+0x4] ;  /* 0x0000040608067981 */ /* 0x004ea8000c1e1900 */
[----:B------:R-:W4:Y:S04]  /*00f0*/  LDG.E R16, desc[UR6][R8.64+0x8] ;  /* 0x0000080608107981 */ /* 0x000f28000c1e1900 */
[----:B------:R3:W5:Y:S02]  /*0100*/  LDG.E R0, desc[UR6][R8.64] ;  /* 0x0000000608007981 */ /* 0x000764000c1e1900 */
[C---:B---3--:R-:W-:Y:S01]  /*0110*/  IMAD.WIDE.U32 R8, R7.reuse, 0x4, R4 ;  /* 0x0000000407087825 */ /* 0x048fe200078e0004 */
[----:B------:R-:W-:-:S04]  /*0120*/  IADD3 R7, PT, PT, R7, UR4, RZ ;  /* 0x0000000407077c10 */ /* 0x000fc8000fffe0ff */
[----:B------:R-:W-:Y:S01]  /*0130*/  ISETP.GE.U32.AND P0, PT, R7, UR8, PT ;  /* 0x0000000807007c0c */ /* 0x000fe2000bf06070 */
[----:B--2---:R-:W0:Y:S08]  /*0140*/  F2F.F64.F32 R12, R6 ;  /* 0x00000006000c7310 */ /* 0x004e300000201800 */
[----:B----4-:R-:W1:Y:S01]  /*0150*/  F2F.F64.F32 R14, R16 ;  /* 0x00000010000e7310 */ /* 0x010e620000201800 */
[----:B0-----:R-:W-:-:S07]  /*0160*/  DMUL R12, R12, 255 ;  /* 0x406fe0000c0c7828 */ /* 0x001fce0000000000 */
[----:B-----5:R-:W0:Y:S01]  /*0170*/  F2F.F64.F32 R10, R0 ;  /* 0x00000000000a7310 */ /* 0x020e220000201800 */
[----:B-1----:R-:W-:-:S07]  /*0180*/  DMUL R14, R14, 255 ;  /* 0x406fe0000e0e7828 */ /* 0x002fce0000000000 */
[----:B------:R-:W1:Y:S01]  /*0190*/  F2I.U32.F64.TRUNC R12, R12 ;  /* 0x0000000c000c7311 */ /* 0x000e62000030d000 */
[----:B0-----:R-:W-:-:S07]  /*01a0*/  DMUL R10, R10, 255 ;  /* 0x406fe0000a0a7828 */ /* 0x001fce0000000000 */
[----:B------:R-:W0:Y:S01]  /*01b0*/  F2I.U32.F64.TRUNC R14, R14 ;  /* 0x0000000e000e7311 */ /* 0x000e22000030d000 */
[----:B-1----:R-:W-:-:S07]  /*01c0*/  SHF.L.U32 R17, R12, 0x8, RZ ;  /* 0x000000080c117819 */ /* 0x002fce00000006ff */
[----:B------:R-:W1:Y:S01]  /*01d0*/  F2I.U32.F64.TRUNC R10, R10 ;  /* 0x0000000a000a7311 */ /* 0x000e62000030d000 */
[----:B0-----:R-:W-:-:S04]  /*01e0*/  SHF.L.U32 R18, R14, 0x10, RZ ;  /* 0x000000100e127819 */ /* 0x001fc800000006ff */
[----:B-1----:R-:W-:-:S05]  /*01f0*/  LOP3.LUT R17, R18, R17, R10, 0xfe, !PT ;  /* 0x0000001112117212 */ /* 0x002fca00078efe0a */
[----:B------:R1:W-:Y:S01]  /*0200*/  STG.E desc[UR6][R8.64], R17 ;  /* 0x0000001108007986 */ /* 0x0003e2000c101906 */
[----:B------:R-:W-:Y:S05]  /*0210*/  @!P0 BRA `(.L_x_0) ;  /* 0xfffffffc00ac8947 */ /* 0x000fea000383ffff */
[----:B------:R-:W-:Y:S05]  /*0220*/  EXIT ;  /* 0x000000000000794d */ /* 0x000fea0003800000 */
.L_x_1:
[----:B------:R-:W-:-:S00]  /*0230*/  BRA `(.L_x_1) ;  /* 0xfffffffc00fc7947 */ /* 0x000fc0000383ffff */
[----:B------:R-:W-:-:S00]  /*0240*/  NOP ;  /* 0x0000000000007918 */ /* 0x000fc00000000000 */
        /* <DEDUP_REMOVED lines=11> */
.L_x_2:


//--------------------- .nv.shared.reserved.0     --------------------------
	.section	.nv.shared.reserved.0,"aw",@nobits
	.weak		__nv_reservedSMEM_offset_0_alias
	.size		__nv_reservedSMEM_offset_0_alias, 0, 64
	.other		__nv_reservedSMEM_offset_0_alias,@"STO_CUDA_RESERVED_SHARED STV_DEFAULT"
__nv_reservedSMEM_offset_0_alias:
	.zero		0
	.zero		64


//--------------------- .nv.constant0._Z22cuda_normalized_to_rgbPK7float_3Pjj --------------------------
	.section	.nv.constant0._Z22cuda_normalized_to_rgbPK7float_3Pjj,"a",@progbits
	.sectionflags	@""
	.align	4
.nv.constant0._Z22cuda_normalized_to_rgbPK7float_3Pjj:
	.zero		916


//--------------------- SYMBOLS --------------------------

	.type		.nv.reservedSmem.offset0,@object
	.size		.nv.reservedSmem.offset0,0x4
